	.headerflags	@"EF_CUDA_TEXMODE_UNIFIED EF_CUDA_64BIT_ADDRESS EF_CUDA_ACCELERATORS EF_CUDA_SM90 EF_CUDA_VIRTUAL_SM(EF_CUDA_SM90)"
	.elftype	@"ET_EXEC"


//--------------------- .nv.info                  --------------------------
	.section	.nv.info,"",@"SHT_CUDA_INFO"
	.align	4


	//----- nvinfo : EIATTR_REGCOUNT
	.align		4
        /*0000*/ 	.byte	0x04, 0x2f
        /*0002*/ 	.short	(.L_3 - .L_2)
	.align		4
.L_2:
        /*0004*/ 	.word	index@(triton_per_fused__weight_norm_interface_1)
        /*0008*/ 	.word	0x00000014


	//----- nvinfo : EIATTR_MIN_STACK_SIZE
	.align		4
.L_3:
        /*000c*/ 	.byte	0x04, 0x12
        /*000e*/ 	.short	(.L_5 - .L_4)
	.align		4
.L_4:
        /*0010*/ 	.word	index@(triton_per_fused__weight_norm_interface_1)
        /*0014*/ 	.word	0x00000000


	//----- nvinfo : EIATTR_FRAME_SIZE
	.align		4
.L_5:
        /*0018*/ 	.byte	0x04, 0x11
        /*001a*/ 	.short	(.L_7 - .L_6)
	.align		4
.L_6:
        /*001c*/ 	.word	index@(triton_per_fused__weight_norm_interface_1)
        /*0020*/ 	.word	0x00000000


	//----- nvinfo : EIATTR_MIN_STACK_SIZE
	.align		4
.L_7:
        /*0024*/ 	.byte	0x04, 0x12
        /*0026*/ 	.short	(.L_9 - .L_8)
	.align		4
.L_8:
        /*0028*/ 	.word	index@(triton_per_fused__weight_norm_interface_1)
        /*002c*/ 	.word	0x00000000
.L_9:


//--------------------- .nv.info.triton_per_fused__weight_norm_interface_1 --------------------------
	.section	.nv.info.triton_per_fused__weight_norm_interface_1,"",@"SHT_CUDA_INFO"
	.sectionflags	@""
	.align	4


	//----- nvinfo : EIATTR_CUDA_API_VERSION
	.align		4
        /*0000*/ 	.byte	0x04, 0x37
        /*0002*/ 	.short	(.L_11 - .L_10)
.L_10:
        /*0004*/ 	.word	0x0000007c


	//----- nvinfo : EIATTR_KPARAM_INFO
	.align		4
.L_11:
        /*0008*/ 	.byte	0x04, 0x17
        /*000a*/ 	.short	(.L_13 - .L_12)
.L_12:
        /*000c*/ 	.word	0x00000000
        /*0010*/ 	.short	0x0005
        /*0012*/ 	.short	0x0024
        /*0014*/ 	.byte	0x00, 0xf0, 0x11, 0x00


	//----- nvinfo : EIATTR_KPARAM_INFO
	.align		4
.L_13:
        /*0018*/ 	.byte	0x04, 0x17
        /*001a*/ 	.short	(.L_15 - .L_14)
.L_14:
        /*001c*/ 	.word	0x00000000
        /*0020*/ 	.short	0x0004
        /*0022*/ 	.short	0x0020
        /*0024*/ 	.byte	0x00, 0xf0, 0x11, 0x00


	//----- nvinfo : EIATTR_KPARAM_INFO
	.align		4
.L_15:
        /*0028*/ 	.byte	0x04, 0x17
        /*002a*/ 	.short	(.L_17 - .L_16)
.L_16:
        /*002c*/ 	.word	0x00000000
        /*0030*/ 	.short	0x0003
        /*0032*/ 	.short	0x0018
        /*0034*/ 	.byte	0x00, 0xf4, 0x21, 0x00


	//----- nvinfo : EIATTR_KPARAM_INFO
	.align		4
.L_17:
        /*0038*/ 	.byte	0x04, 0x17
        /*003a*/ 	.short	(.L_19 - .L_18)
.L_18:
        /*003c*/ 	.word	0x00000000
        /*0040*/ 	.short	0x0002
        /*0042*/ 	.short	0x0010
        /*0044*/ 	.byte	0x00, 0xf4, 0x21, 0x00


	//----- nvinfo : EIATTR_KPARAM_INFO
	.align		4
.L_19:
        /*0048*/ 	.byte	0x04, 0x17
        /*004a*/ 	.short	(.L_21 - .L_20)
.L_20:
        /*004c*/ 	.word	0x00000000
        /*0050*/ 	.short	0x0001
        /*0052*/ 	.short	0x0008
        /*0054*/ 	.byte	0x00, 0xf4, 0x21, 0x00


	//----- nvinfo : EIATTR_KPARAM_INFO
	.align		4
.L_21:
        /*0058*/ 	.byte	0x04, 0x17
        /*005a*/ 	.short	(.L_23 - .L_22)
.L_22:
        /*005c*/ 	.word	0x00000000
        /*0060*/ 	.short	0x0000
        /*0062*/ 	.short	0x0000
        /*0064*/ 	.byte	0x00, 0xf4, 0x21, 0x00


	//----- nvinfo : EIATTR_SPARSE_MMA_MASK
	.align		4
.L_23:
        /*0068*/ 	.byte	0x03, 0x50
        /*006a*/ 	.short	0x0000


	//----- nvinfo : EIATTR_MAXREG_COUNT
	.align		4
        /*006c*/ 	.byte	0x03, 0x1b
        /*006e*/ 	.short	0x00ff


	//----- nvinfo : EIATTR_COOP_GROUP_MASK_REGIDS
	.align		4
        /*0070*/ 	.byte	0x04, 0x29
        /*0072*/ 	.short	(.L_25 - .L_24)


	//   ....[0]....
.L_24:
        /*0074*/ 	.word	0xffffffff


	//   ....[1]....
        /*0078*/ 	.word	0xffffffff


	//   ....[2]....
        /*007c*/ 	.word	0xffffffff


	//   ....[3]....
        /*0080*/ 	.word	0xffffffff


	//----- nvinfo : EIATTR_COOP_GROUP_INSTR_OFFSETS
	.align		4
.L_25:
        /*0084*/ 	.byte	0x04, 0x28
        /*0086*/ 	.short	(.L_27 - .L_26)


	//   ....[0]....
.L_26:
        /*0088*/ 	.word	0x00000240


	//   ....[1]....
        /*008c*/ 	.word	0x00000270


	//   ....[2]....
        /*0090*/ 	.word	0x000002b0


	//   ....[3]....
        /*0094*/ 	.word	0x000002e0


	//----- nvinfo : EIATTR_EXIT_INSTR_OFFSETS
	.align		4
.L_27:
        /*0098*/ 	.byte	0x04, 0x1c
        /*009a*/ 	.short	(.L_29 - .L_28)


	//   ....[0]....
.L_28:
        /*009c*/ 	.word	0x00000470


	//   ....[1]....
        /*00a0*/ 	.word	0x00000490


	//----- nvinfo : EIATTR_REQNTID
	.align		4
.L_29:
        /*00a4*/ 	.byte	0x04, 0x10
        /*00a6*/ 	.short	(.L_31 - .L_30)
.L_30:
        /*00a8*/ 	.word	0x00000080
        /*00ac*/ 	.word	0x00000001
        /*00b0*/ 	.word	0x00000001


	//----- nvinfo : EIATTR_CBANK_PARAM_SIZE
	.align		4
.L_31:
        /*00b4*/ 	.byte	0x03, 0x19
        /*00b6*/ 	.short	0x0028


	//----- nvinfo : EIATTR_PARAM_CBANK
	.align		4
        /*00b8*/ 	.byte	0x04, 0x0a
        /*00ba*/ 	.short	(.L_33 - .L_32)
	.align		4
.L_32:
        /*00bc*/ 	.word	index@(.nv.constant0.triton_per_fused__weight_norm_interface_1)
        /*00c0*/ 	.short	0x0210
        /*00c2*/ 	.short	0x0028


	//----- nvinfo : EIATTR_SW_WAR
	.align		4
.L_33:
        /*00c4*/ 	.byte	0x04, 0x36
        /*00c6*/ 	.short	(.L_35 - .L_34)
.L_34:
        /*00c8*/ 	.word	0x00000008
.L_35:


//--------------------- .nv.callgraph             --------------------------
	.section	.nv.callgraph,"",@"SHT_CUDA_CALLGRAPH"
	.align	4
	.sectionentsize	8
	.align		4
        /*0000*/ 	.word	0x00000000
	.align		4
        /*0004*/ 	.word	0xffffffff
	.align		4
        /*0008*/ 	.word	0x00000000
	.align		4
        /*000c*/ 	.word	0xfffffffe
	.align		4
        /*0010*/ 	.word	0x00000000
	.align		4
        /*0014*/ 	.word	0xfffffffd
	.align		4
        /*0018*/ 	.word	0x00000000
	.align		4
        /*001c*/ 	.word	0xfffffffc


//--------------------- .nv.constant4             --------------------------
	.section	.nv.constant4,"a",@progbits
	.align	8
	.align		8
.nv.constant4:
        /*0000*/ 	.dword	_$_str
	.align		8
        /*0008*/ 	.dword	_$_str_$_2


//--------------------- .text.triton_per_fused__weight_norm_interface_1 --------------------------
	.section	.text.triton_per_fused__weight_norm_interface_1,"ax",@progbits
	.sectionflags	@"SHF_BARRIERS=1"
	.align	128
        .global         triton_per_fused__weight_norm_interface_1
        .type           triton_per_fused__weight_norm_interface_1,@function
        .size           triton_per_fused__weight_norm_interface_1,(.L_x_1 - triton_per_fused__weight_norm_interface_1)
        .other          triton_per_fused__weight_norm_interface_1,@"STO_CUDA_ENTRY STV_DEFAULT"
triton_per_fused__weight_norm_interface_1:
.text.triton_per_fused__weight_norm_interface_1:
[----:B------:R-:W0:Y:S02]  /*0000*/  LDC R1, c[0x0][0x28] ;  /* 0x00000a00ff017b82 */ /* 0x000e240000000800 */
[----:B------:R-:W1:Y:S01]  /*0010*/  S2R R3, SR_TID.X ;  /* 0x0000000000037919 */ /* 0x000e620000002100 */
[----:B------:R-:W2:Y:S01]  /*0020*/  LDC.64 R10, c[0x0][0x218] ;  /* 0x00008600ff0a7b82 */ /* 0x000ea20000000a00 */
[----:B------:R-:W-:Y:S02]  /*0030*/  CS2R R4, SRZ ;  /* 0x0000000000047805 */ /* 0x000fe4000001ff00 */
[----:B------:R-:W-:Y:S01]  /*0040*/  CS2R R6, SRZ ;  /* 0x0000000000067805 */ /* 0x000fe2000001ff00 */
[----:B------:R-:W3:Y:S01]  /*0050*/  S2R R0, SR_CTAID.X ;  /* 0x0000000000007919 */ /* 0x000ee20000002500 */
[----:B------:R-:W-:-:S03]  /*0060*/  ULDC.64 UR6, c[0x0][0x208] ;  /* 0x0000820000067ab9 */ /* 0x000fc60000000a00 */
[----:B------:R-:W4:Y:S01]  /*0070*/  LDC.64 R12, c[0x0][0x220] ;  /* 0x00008800ff0c7b82 */ /* 0x000f220000000a00 */
[----:B-1----:R-:W-:Y:S02]  /*0080*/  SHF.R.U32.HI R9, RZ, 0x4, R3 ;  /* 0x00000004ff097819 */ /* 0x002fe40000011603 */
[----:B------:R-:W-:Y:S02]  /*0090*/  SHF.L.U32 R2, R3, 0x2, RZ ;  /* 0x0000000203027819 */ /* 0x000fe400000006ff */
[----:B---3--:R-:W-:Y:S02]  /*00a0*/  SHF.L.U32 R0, R0, 0x3, RZ ;  /* 0x0000000300007819 */ /* 0x008fe400000006ff */
[----:B------:R-:W-:Y:S02]  /*00b0*/  SGXT.U32 R9, R9, 0x3 ;  /* 0x000000030909781a */ /* 0x000fe40000000000 */
[----:B------:R-:W-:Y:S02]  /*00c0*/  LOP3.LUT R2, R2, 0x3c, RZ, 0xc0, !PT ;  /* 0x0000003c02027812 */ /* 0x000fe400078ec0ff */
[----:B------:R-:W-:-:S04]  /*00d0*/  LOP3.LUT R15, R0, R9, RZ, 0xfc, !PT ;  /* 0x00000009000f7212 */ /* 0x000fc800078efcff */
[----:B------:R-:W-:-:S04]  /*00e0*/  ISETP.GE.AND P0, PT, R15, 0x8, PT ;  /* 0x000000080f00780c */ /* 0x000fc80003f06270 */
[----:B------:R-:W-:Y:S01]  /*00f0*/  ISETP.LT.U32.AND P1, PT, R2, 0x38, !P0 ;  /* 0x000000380200780c */ /* 0x000fe20004721070 */
[----:B------:R-:W-:-:S04]  /*0100*/  IMAD R2, R15, 0x38, R2 ;  /* 0x000000380f027824 */ /* 0x000fc800078e0202 */
[----:B--2---:R-:W-:-:S08]  /*0110*/  IMAD.WIDE R10, R2, 0x4, R10 ;  /* 0x00000004020a7825 */ /* 0x004fd000078e020a */
[----:B------:R-:W2:Y:S01]  /*0120*/  @P1 LDG.E.128 R4, desc[UR6][R10.64] ;  /* 0x000000060a041981 */ /* 0x000ea2000c1e1d00 */
[----:B------:R-:W-:Y:S01]  /*0130*/  HFMA2.MMA R8, -RZ, RZ, 0, 0 ;  /* 0x00000000ff087435 */ /* 0x000fe200000001ff */
[----:B----4-:R-:W-:-:S09]  /*0140*/  IMAD.WIDE R12, R15, 0x4, R12 ;  /* 0x000000040f0c7825 */ /* 0x010fd200078e020c */
[----:B------:R1:W3:Y:S01]  /*0150*/  @!P0 LDG.E.EL R8, desc[UR6][R12.64] ;  /* 0x000000060c088981 */ /* 0x0002e2000c2e1900 */
[----:B------:R-:W4:Y:S01]  /*0160*/  S2UR UR5, SR_CgaCtaId ;  /* 0x00000000000579c3 */ /* 0x000f220000008800 */
[----:B------:R-:W-:Y:S01]  /*0170*/  UMOV UR4, 0x400 ;  /* 0x0000040000047882 */ /* 0x000fe20000000000 */
[----:B------:R-:W-:Y:S01]  /*0180*/  LOP3.LUT P0, RZ, R3, 0x78, RZ, 0xc0, !PT ;  /* 0x0000007803ff7812 */ /* 0x000fe2000780c0ff */
[----:B----4-:R-:W-:-:S06]  /*0190*/  UPRMT UR4, UR5, 0x654, UR4 ;  /* 0x0000065405047896 */ /* 0x010fcc0008000004 */
[----:B------:R-:W-:Y:S02]  /*01a0*/  LEA R9, R9, UR4, 0x2 ;  /* 0x0000000409097c11 */ /* 0x000fe4000f8e10ff */
[----:B--2---:R-:W-:Y:S02]  /*01b0*/  SEL R5, R5, RZ, P1 ;  /* 0x000000ff05057207 */ /* 0x004fe40000800000 */
[----:B------:R-:W-:Y:S02]  /*01c0*/  SEL R4, R4, RZ, P1 ;  /* 0x000000ff04047207 */ /* 0x000fe40000800000 */
[----:B------:R-:W-:Y:S01]  /*01d0*/  SEL R6, R6, RZ, P1 ;  /* 0x000000ff06067207 */ /* 0x000fe20000800000 */
[----:B------:R-:W-:Y:S01]  /*01e0*/  FMUL R15, R5, R5 ;  /* 0x00000005050f7220 */ /* 0x000fe20000400000 */
[----:B------:R-:W-:-:S03]  /*01f0*/  SEL R7, R7, RZ, P1 ;  /* 0x000000ff07077207 */ /* 0x000fc60000800000 */
[----:B------:R-:W-:-:S04]  /*0200*/  FFMA R15, R4, R4, R15 ;  /* 0x00000004040f7223 */ /* 0x000fc8000000000f */
[----:B------:R-:W-:-:S04]  /*0210*/  FFMA R10, R6, R6, R15 ;  /* 0x00000006060a7223 */ /* 0x000fc8000000000f */
[----:B------:R-:W-:-:S05]  /*0220*/  FFMA R10, R7, R7, R10 ;  /* 0x00000007070a7223 */ /* 0x000fca000000000a */
[----:B------:R-:W-:-:S05]  /*0230*/  FSEL R10, R10, RZ, P1 ;  /* 0x000000ff0a0a7208 */ /* 0x000fca0000800000 */
[----:B------:R-:W2:Y:S02]  /*0240*/  SHFL.BFLY PT, R11, R10, 0x8, 0x1f ;  /* 0x0d001f000a0b7f89 */ /* 0x000ea400000e0000 */
[----:B--2---:R-:W-:Y:S01]  /*0250*/  FADD R11, R10, R11 ;  /* 0x0000000b0a0b7221 */ /* 0x004fe20000000000 */
[----:B------:R-:W-:-:S04]  /*0260*/  LOP3.LUT R10, R3, 0x7, RZ, 0xc0, !PT ;  /* 0x00000007030a7812 */ /* 0x000fc800078ec0ff */
[----:B-1----:R-:W1:Y:S01]  /*0270*/  SHFL.BFLY PT, R12, R11, 0x4, 0x1f ;  /* 0x0c801f000b0c7f89 */ /* 0x002e6200000e0000 */
[----:B------:R-:W-:Y:S01]  /*0280*/  LEA R15, R10, UR4, 0x2 ;  /* 0x000000040a0f7c11 */ /* 0x000fe2000f8e10ff */
[----:B-1----:R-:W-:Y:S02]  /*0290*/  FADD R12, R11, R12 ;  /* 0x0000000c0b0c7221 */ /* 0x002fe40000000000 */
[----:B------:R-:W1:Y:S03]  /*02a0*/  LDC.64 R10, c[0x0][0x228] ;  /* 0x00008a00ff0a7b82 */ /* 0x000e660000000a00 */
[----:B------:R-:W2:Y:S01]  /*02b0*/  SHFL.BFLY PT, R13, R12, 0x2, 0x1f ;  /* 0x0c401f000c0d7f89 */ /* 0x000ea200000e0000 */
[----:B-1----:R-:W-:-:S04]  /*02c0*/  IMAD.WIDE R10, R2, 0x4, R10 ;  /* 0x00000004020a7825 */ /* 0x002fc800078e020a */
[----:B--2---:R-:W-:-:S05]  /*02d0*/  FADD R13, R12, R13 ;  /* 0x0000000d0c0d7221 */ /* 0x004fca0000000000 */
[----:B------:R-:W1:Y:S02]  /*02e0*/  SHFL.BFLY PT, R14, R13, 0x1, 0x1f ;  /* 0x0c201f000d0e7f89 */ /* 0x000e6400000e0000 */
[----:B-1----:R-:W-:Y:S02]  /*02f0*/  FADD R14, R13, R14 ;  /* 0x0000000e0d0e7221 */ /* 0x002fe40000000000 */
[----:B------:R-:W1:Y:S02]  /*0300*/  LDC.64 R12, c[0x0][0x210] ;  /* 0x00008400ff0c7b82 */ /* 0x000e640000000a00 */
[----:B------:R-:W2:Y:S01]  /*0310*/  MUFU.SQRT R16, R14 ;  /* 0x0000000e00107308 */ /* 0x000ea20000002000 */
[----:B------:R4:W-:Y:S05]  /*0320*/  STS [R9], R14 ;  /* 0x0000000e09007388 */ /* 0x0009ea0000000800 */
[----:B------:R-:W-:Y:S01]  /*0330*/  BAR.SYNC.DEFER_BLOCKING 0x0 ;  /* 0x0000000000007b1d */ /* 0x000fe20000010000 */
[----:B----4-:R-:W-:-:S02]  /*0340*/  LOP3.LUT R9, R0, 0x7, R3, 0xf8, !PT ;  /* 0x0000000700097812 */ /* 0x010fc400078ef803 */
[C---:B--2---:R-:W-:Y:S02]  /*0350*/  FSETP.GT.AND P2, PT, R16.reuse, 8.50705917302346158658e+37, PT ;  /* 0x7e8000001000780b */ /* 0x044fe40003f44000 */
[----:B------:R-:W-:Y:S02]  /*0360*/  FSETP.GEU.AND P3, PT, R16, 1.175494350822287508e-38, PT ;  /* 0x008000001000780b */ /* 0x000fe40003f6e000 */
[C---:B------:R-:W-:Y:S01]  /*0370*/  ISETP.LT.AND P0, PT, R9.reuse, 0x8, !P0 ;  /* 0x000000080900780c */ /* 0x040fe20004701270 */
[----:B-1----:R-:W-:-:S08]  /*0380*/  IMAD.WIDE R12, R9, 0x4, R12 ;  /* 0x00000004090c7825 */ /* 0x002fd000078e020c */
[----:B------:R-:W-:Y:S01]  /*0390*/  @P2 FMUL R16, R16, 0.25 ;  /* 0x3e80000010102820 */ /* 0x000fe20000400000 */
[----:B------:R-:W1:Y:S01]  /*03a0*/  LDS R15, [R15] ;  /* 0x000000000f0f7984 */ /* 0x000e620000000800 */
[----:B---3--:R-:W-:Y:S02]  /*03b0*/  @P2 FMUL R8, R8, 0.25 ;  /* 0x3e80000008082820 */ /* 0x008fe40000400000 */
[----:B------:R-:W-:Y:S02]  /*03c0*/  @!P3 FMUL R16, R16, 16777216 ;  /* 0x4b8000001010b820 */ /* 0x000fe40000400000 */
[----:B------:R-:W-:Y:S02]  /*03d0*/  @!P3 FMUL R8, R8, 16777216 ;  /* 0x4b8000000808b820 */ /* 0x000fe40000400000 */
[----:B------:R-:W2:Y:S02]  /*03e0*/  MUFU.RCP R17, R16 ;  /* 0x0000001000117308 */ /* 0x000ea40000001000 */
[----:B--2---:R-:W-:-:S04]  /*03f0*/  FMUL R17, R17, R8 ;  /* 0x0000000811117220 */ /* 0x004fc80000400000 */
[-C--:B------:R-:W-:Y:S01]  /*0400*/  FMUL R4, R4, R17.reuse ;  /* 0x0000001104047220 */ /* 0x080fe20000400000 */
[-C--:B------:R-:W-:Y:S01]  /*0410*/  FMUL R5, R5, R17.reuse ;  /* 0x0000001105057220 */ /* 0x080fe20000400000 */
[-C--:B------:R-:W-:Y:S01]  /*0420*/  FMUL R6, R6, R17.reuse ;  /* 0x0000001106067220 */ /* 0x080fe20000400000 */
[----:B------:R-:W-:Y:S01]  /*0430*/  FMUL R7, R7, R17 ;  /* 0x0000001107077220 */ /* 0x000fe20000400000 */
[----:B-1----:R-:W1:Y:S01]  /*0440*/  MUFU.SQRT R3, R15 ;  /* 0x0000000f00037308 */ /* 0x002e620000002000 */
[----:B------:R-:W-:Y:S06]  /*0450*/  BAR.SYNC.DEFER_BLOCKING 0x0 ;  /* 0x0000000000007b1d */ /* 0x000fec0000010000 */
[----:B-1----:R1:W-:Y:S01]  /*0460*/  @P0 STG.E desc[UR6][R12.64], R3 ;  /* 0x000000030c000986 */ /* 0x0023e2000c101906 */
[----:B------:R-:W-:Y:S05]  /*0470*/  @!P1 EXIT ;  /* 0x000000000000994d */ /* 0x000fea0003800000 */
[----:B------:R-:W-:Y:S01]  /*0480*/  STG.E.128 desc[UR6][R10.64], R4 ;  /* 0x000000040a007986 */ /* 0x000fe2000c101d06 */
[----:B------:R-:W-:Y:S05]  /*0490*/  EXIT ;  /* 0x000000000000794d */ /* 0x000fea0003800000 */
.L_x_0:
[----:B------:R-:W-:-:S00]  /*04a0*/  BRA `(.L_x_0) ;  /* 0xfffffffc00fc7947 */ /* 0x000fc0000383ffff */
[----:B------:R-:W-:-:S00]  /*04b0*/  NOP ;  /* 0x0000000000007918 */ /* 0x000fc00000000000 */
        /* <DEDUP_REMOVED lines=12> */
.L_x_1:


//--------------------- .nv.global.init           --------------------------
	.section	.nv.global.init,"aw",@progbits
.nv.global.init:
	.type		_$_str,@object
	.size		_$_str,(_$_str_$_2 - _$_str)
_$_str:
        /*0000*/ 	.byte	0x5f, 0x5f, 0x43, 0x55, 0x44, 0x41, 0x5f, 0x46, 0x54, 0x5a, 0x00
	.type		_$_str_$_2,@object
	.size		_$_str_$_2,(.L_1 - _$_str_$_2)
_$_str_$_2:
        /*000b*/ 	.byte	0x5f, 0x5f, 0x43, 0x55, 0x44, 0x41, 0x5f, 0x50, 0x52, 0x45, 0x43, 0x5f, 0x53, 0x51, 0x52, 0x54
        /*001b*/ 	.byte	0x00
.L_1:


//--------------------- .nv.shared.triton_per_fused__weight_norm_interface_1 --------------------------
	.section	.nv.shared.triton_per_fused__weight_norm_interface_1,"aw",@nobits
	.sectionflags	@""
	.align	16
	.zero		1024


//--------------------- .nv.constant0.triton_per_fused__weight_norm_interface_1 --------------------------
	.section	.nv.constant0.triton_per_fused__weight_norm_interface_1,"a",@progbits
	.sectionflags	@""
	.align	4
.nv.constant0.triton_per_fused__weight_norm_interface_1:
	.zero		568
